	.headerflags	@"EF_CUDA_TEXMODE_UNIFIED EF_CUDA_64BIT_ADDRESS EF_CUDA_ACCELERATORS EF_CUDA_SM90 EF_CUDA_VIRTUAL_SM(EF_CUDA_SM90)"
	.elftype	@"ET_EXEC"


//--------------------- .nv.info                  --------------------------
	.section	.nv.info,"",@"SHT_CUDA_INFO"
	.align	4


	//----- nvinfo : EIATTR_REGCOUNT
	.align		4
        /*0000*/ 	.byte	0x04, 0x2f
        /*0002*/ 	.short	(.L_1 - .L_0)
	.align		4
.L_0:
        /*0004*/ 	.word	index@(triton_poi_fused_div_2)
        /*0008*/ 	.word	0x0000000e


	//----- nvinfo : EIATTR_MIN_STACK_SIZE
	.align		4
.L_1:
        /*000c*/ 	.byte	0x04, 0x12
        /*000e*/ 	.short	(.L_3 - .L_2)
	.align		4
.L_2:
        /*0010*/ 	.word	index@(triton_poi_fused_div_2)
        /*0014*/ 	.word	0x00000000


	//----- nvinfo : EIATTR_FRAME_SIZE
	.align		4
.L_3:
        /*0018*/ 	.byte	0x04, 0x11
        /*001a*/ 	.short	(.L_5 - .L_4)
	.align		4
.L_4:
        /*001c*/ 	.word	index@(triton_poi_fused_div_2)
        /*0020*/ 	.word	0x00000000


	//----- nvinfo : EIATTR_MIN_STACK_SIZE
	.align		4
.L_5:
        /*0024*/ 	.byte	0x04, 0x12
        /*0026*/ 	.short	(.L_7 - .L_6)
	.align		4
.L_6:
        /*0028*/ 	.word	index@(triton_poi_fused_div_2)
        /*002c*/ 	.word	0x00000000
.L_7:


//--------------------- .nv.info.triton_poi_fused_div_2 --------------------------
	.section	.nv.info.triton_poi_fused_div_2,"",@"SHT_CUDA_INFO"
	.sectionflags	@""
	.align	4


	//----- nvinfo : EIATTR_CUDA_API_VERSION
	.align		4
        /*0000*/ 	.byte	0x04, 0x37
        /*0002*/ 	.short	(.L_9 - .L_8)
.L_8:
        /*0004*/ 	.word	0x0000007c


	//----- nvinfo : EIATTR_KPARAM_INFO
	.align		4
.L_9:
        /*0008*/ 	.byte	0x04, 0x17
        /*000a*/ 	.short	(.L_11 - .L_10)
.L_10:
        /*000c*/ 	.word	0x00000000
        /*0010*/ 	.short	0x0004
        /*0012*/ 	.short	0x0020
        /*0014*/ 	.byte	0x00, 0xf0, 0x11, 0x00


	//----- nvinfo : EIATTR_KPARAM_INFO
	.align		4
.L_11:
        /*0018*/ 	.byte	0x04, 0x17
        /*001a*/ 	.short	(.L_13 - .L_12)
.L_12:
        /*001c*/ 	.word	0x00000000
        /*0020*/ 	.short	0x0003
        /*0022*/ 	.short	0x0018
        /*0024*/ 	.byte	0x00, 0xf4, 0x21, 0x00


	//----- nvinfo : EIATTR_KPARAM_INFO
	.align		4
.L_13:
        /*0028*/ 	.byte	0x04, 0x17
        /*002a*/ 	.short	(.L_15 - .L_14)
.L_14:
        /*002c*/ 	.word	0x00000000
        /*0030*/ 	.short	0x0002
        /*0032*/ 	.short	0x0010
        /*0034*/ 	.byte	0x00, 0xf4, 0x21, 0x00


	//----- nvinfo : EIATTR_KPARAM_INFO
	.align		4
.L_15:
        /*0038*/ 	.byte	0x04, 0x17
        /*003a*/ 	.short	(.L_17 - .L_16)
.L_16:
        /*003c*/ 	.word	0x00000000
        /*0040*/ 	.short	0x0001
        /*0042*/ 	.short	0x0008
        /*0044*/ 	.byte	0x00, 0xf4, 0x21, 0x00


	//----- nvinfo : EIATTR_KPARAM_INFO
	.align		4
.L_17:
        /*0048*/ 	.byte	0x04, 0x17
        /*004a*/ 	.short	(.L_19 - .L_18)
.L_18:
        /*004c*/ 	.word	0x00000000
        /*0050*/ 	.short	0x0000
        /*0052*/ 	.short	0x0000
        /*0054*/ 	.byte	0x00, 0xf4, 0x21, 0x00


	//----- nvinfo : EIATTR_SPARSE_MMA_MASK
	.align		4
.L_19:
        /*0058*/ 	.byte	0x03, 0x50
        /*005a*/ 	.short	0x0000


	//----- nvinfo : EIATTR_MAXREG_COUNT
	.align		4
        /*005c*/ 	.byte	0x03, 0x1b
        /*005e*/ 	.short	0x00ff


	//----- nvinfo : EIATTR_EXIT_INSTR_OFFSETS
	.align		4
        /*0060*/ 	.byte	0x04, 0x1c
        /*0062*/ 	.short	(.L_21 - .L_20)


	//   ....[0]....
.L_20:
        /*0064*/ 	.word	0x000001e0


	//   ....[1]....
        /*0068*/ 	.word	0x00000200


	//----- nvinfo : EIATTR_REQNTID
	.align		4
.L_21:
        /*006c*/ 	.byte	0x04, 0x10
        /*006e*/ 	.short	(.L_23 - .L_22)
.L_22:
        /*0070*/ 	.word	0x00000080
        /*0074*/ 	.word	0x00000001
        /*0078*/ 	.word	0x00000001


	//----- nvinfo : EIATTR_CBANK_PARAM_SIZE
	.align		4
.L_23:
        /*007c*/ 	.byte	0x03, 0x19
        /*007e*/ 	.short	0x0024


	//----- nvinfo : EIATTR_PARAM_CBANK
	.align		4
        /*0080*/ 	.byte	0x04, 0x0a
        /*0082*/ 	.short	(.L_25 - .L_24)
	.align		4
.L_24:
        /*0084*/ 	.word	index@(.nv.constant0.triton_poi_fused_div_2)
        /*0088*/ 	.short	0x0210
        /*008a*/ 	.short	0x0024


	//----- nvinfo : EIATTR_SW_WAR
	.align		4
.L_25:
        /*008c*/ 	.byte	0x04, 0x36
        /*008e*/ 	.short	(.L_27 - .L_26)
.L_26:
        /*0090*/ 	.word	0x00000008
.L_27:


//--------------------- .nv.callgraph             --------------------------
	.section	.nv.callgraph,"",@"SHT_CUDA_CALLGRAPH"
	.align	4
	.sectionentsize	8
	.align		4
        /*0000*/ 	.word	0x00000000
	.align		4
        /*0004*/ 	.word	0xffffffff
	.align		4
        /*0008*/ 	.word	0x00000000
	.align		4
        /*000c*/ 	.word	0xfffffffe
	.align		4
        /*0010*/ 	.word	0x00000000
	.align		4
        /*0014*/ 	.word	0xfffffffd
	.align		4
        /*0018*/ 	.word	0x00000000
	.align		4
        /*001c*/ 	.word	0xfffffffc


//--------------------- .text.triton_poi_fused_div_2 --------------------------
	.section	.text.triton_poi_fused_div_2,"ax",@progbits
	.align	128
        .global         triton_poi_fused_div_2
        .type           triton_poi_fused_div_2,@function
        .size           triton_poi_fused_div_2,(.L_x_1 - triton_poi_fused_div_2)
        .other          triton_poi_fused_div_2,@"STO_CUDA_ENTRY STV_DEFAULT"
triton_poi_fused_div_2:
.text.triton_poi_fused_div_2:
[----:B------:R-:W0:Y:S02]  /*0000*/  LDC R1, c[0x0][0x28] ;  /* 0x00000a00ff017b82 */ /* 0x000e240000000800 */
[----:B------:R-:W1:Y:S01]  /*0010*/  S2R R0, SR_TID.X ;  /* 0x0000000000007919 */ /* 0x000e620000002100 */
[----:B------:R-:W2:Y:S01]  /*0020*/  LDC.64 R4, c[0x0][0x218] ;  /* 0x00008600ff047b82 */ /* 0x000ea20000000a00 */
[----:B------:R-:W-:Y:S01]  /*0030*/  ULDC.64 UR4, c[0x0][0x208] ;  /* 0x0000820000047ab9 */ /* 0x000fe20000000a00 */
[----:B------:R-:W3:Y:S06]  /*0040*/  S2R R9, SR_CTAID.X ;  /* 0x0000000000097919 */ /* 0x000eec0000002500 */
[----:B------:R-:W4:Y:S01]  /*0050*/  LDC.64 R2, c[0x0][0x210] ;  /* 0x00008400ff027b82 */ /* 0x000f220000000a00 */
[----:B------:R-:W-:-:S07]  /*0060*/  CS2R R10, SRZ ;  /* 0x00000000000a7805 */ /* 0x000fce000001ff00 */
[----:B------:R-:W5:Y:S01]  /*0070*/  LDC.64 R6, c[0x0][0x228] ;  /* 0x00008a00ff067b82 */ /* 0x000f620000000a00 */
[----:B--2---:R2:W5:Y:S01]  /*0080*/  LDG.E R8, desc[UR4][R4.64] ;  /* 0x0000000404087981 */ /* 0x004562000c1e1900 */
[----:B-1----:R-:W-:-:S06]  /*0090*/  SHF.L.U32 R0, R0, 0x1, RZ ;  /* 0x0000000100007819 */ /* 0x002fcc00000006ff */
[----:B--2---:R-:W1:Y:S01]  /*00a0*/  LDC.64 R4, c[0x0][0x220] ;  /* 0x00008800ff047b82 */ /* 0x004e620000000a00 */
[----:B------:R-:W-:-:S04]  /*00b0*/  LOP3.LUT R0, R0, 0xfe, RZ, 0xc0, !PT ;  /* 0x000000fe00007812 */ /* 0x000fc800078ec0ff */
[----:B---3--:R-:W-:-:S04]  /*00c0*/  LEA R9, R9, R0, 0x8 ;  /* 0x0000000009097211 */ /* 0x008fc800078e40ff */
[C---:B------:R-:W-:Y:S01]  /*00d0*/  ISETP.GE.AND P2, PT, R9.reuse, 0x780, PT ;  /* 0x000007800900780c */ /* 0x040fe20003f46270 */
[----:B----4-:R-:W-:-:S12]  /*00e0*/  IMAD.WIDE R2, R9, 0x4, R2 ;  /* 0x0000000409027825 */ /* 0x010fd800078e0202 */
[----:B------:R1:W2:Y:S02]  /*00f0*/  @!P2 LDG.E.64 R10, desc[UR4][R2.64] ;  /* 0x00000004020aa981 */ /* 0x0002a4000c1e1b00 */
[----:B-1----:R-:W-:-:S04]  /*0100*/  IMAD.WIDE R2, R9, 0x4, R4 ;  /* 0x0000000409027825 */ /* 0x002fc800078e0204 */
[----:B-----5:R-:W-:Y:S01]  /*0110*/  IMAD.WIDE R4, R9, 0x4, R6 ;  /* 0x0000000409047825 */ /* 0x020fe200078e0206 */
[C---:B------:R-:W-:Y:S02]  /*0120*/  FSETP.GT.AND P0, PT, |R8|.reuse, 8.50705917302346158658e+37, PT ;  /* 0x7e8000000800780b */ /* 0x040fe40003f04200 */
[----:B------:R-:W-:-:S11]  /*0130*/  FSETP.GEU.AND P1, PT, |R8|, 1.175494350822287508e-38, PT ;  /* 0x008000000800780b */ /* 0x000fd60003f2e200 */
[----:B------:R-:W-:-:S04]  /*0140*/  @P0 FMUL R8, R8, 0.25 ;  /* 0x3e80000008080820 */ /* 0x000fc80000400000 */
[----:B------:R-:W-:-:S06]  /*0150*/  @!P1 FMUL R8, R8, 16777216 ;  /* 0x4b80000008089820 */ /* 0x000fcc0000400000 */
[----:B------:R-:W1:Y:S01]  /*0160*/  MUFU.RCP R8, R8 ;  /* 0x0000000800087308 */ /* 0x000e620000001000 */
[----:B--2---:R-:W-:Y:S01]  /*0170*/  @P0 FMUL R10, R10, 0.25 ;  /* 0x3e8000000a0a0820 */ /* 0x004fe20000400000 */
[----:B------:R-:W-:-:S03]  /*0180*/  @P0 FMUL R11, R11, 0.25 ;  /* 0x3e8000000b0b0820 */ /* 0x000fc60000400000 */
[----:B------:R-:W-:Y:S01]  /*0190*/  @!P1 FMUL R10, R10, 16777216 ;  /* 0x4b8000000a0a9820 */ /* 0x000fe20000400000 */
[----:B------:R-:W-:-:S03]  /*01a0*/  @!P1 FMUL R11, R11, 16777216 ;  /* 0x4b8000000b0b9820 */ /* 0x000fc60000400000 */
[C---:B-1----:R-:W-:Y:S01]  /*01b0*/  FMUL R10, R8.reuse, R10 ;  /* 0x0000000a080a7220 */ /* 0x042fe20000400000 */
[----:B------:R-:W-:-:S05]  /*01c0*/  FMUL R11, R8, R11 ;  /* 0x0000000b080b7220 */ /* 0x000fca0000400000 */
[----:B------:R1:W-:Y:S01]  /*01d0*/  @!P2 STG.E.64 desc[UR4][R2.64], R10 ;  /* 0x0000000a0200a986 */ /* 0x0003e2000c101b04 */
[----:B------:R-:W-:Y:S05]  /*01e0*/  @P2 EXIT ;  /* 0x000000000000294d */ /* 0x000fea0003800000 */
[----:B------:R-:W-:Y:S01]  /*01f0*/  STG.E.64 desc[UR4][R4.64], R10 ;  /* 0x0000000a04007986 */ /* 0x000fe2000c101b04 */
[----:B------:R-:W-:Y:S05]  /*0200*/  EXIT ;  /* 0x000000000000794d */ /* 0x000fea0003800000 */
.L_x_0:
[----:B------:R-:W-:-:S00]  /*0210*/  BRA `(.L_x_0) ;  /* 0xfffffffc00fc7947 */ /* 0x000fc0000383ffff */
[----:B------:R-:W-:-:S00]  /*0220*/  NOP ;  /* 0x0000000000007918 */ /* 0x000fc00000000000 */
        /* <DEDUP_REMOVED lines=13> */
.L_x_1:


//--------------------- .nv.constant0.triton_poi_fused_div_2 --------------------------
	.section	.nv.constant0.triton_poi_fused_div_2,"a",@progbits
	.sectionflags	@""
	.align	4
.nv.constant0.triton_poi_fused_div_2:
	.zero		564
